	.headerflags	@"EF_CUDA_TEXMODE_UNIFIED EF_CUDA_64BIT_ADDRESS EF_CUDA_ACCELERATORS EF_CUDA_SM90 EF_CUDA_VIRTUAL_SM(EF_CUDA_SM90)"
	.elftype	@"ET_EXEC"


//--------------------- .nv.info                  --------------------------
	.section	.nv.info,"",@"SHT_CUDA_INFO"
	.align	4


	//----- nvinfo : EIATTR_REGCOUNT
	.align		4
        /*0000*/ 	.byte	0x04, 0x2f
        /*0002*/ 	.short	(.L_1 - .L_0)
	.align		4
.L_0:
        /*0004*/ 	.word	index@(triton_poi_fused_convolution_2)
        /*0008*/ 	.word	0x0000000c


	//----- nvinfo : EIATTR_MIN_STACK_SIZE
	.align		4
.L_1:
        /*000c*/ 	.byte	0x04, 0x12
        /*000e*/ 	.short	(.L_3 - .L_2)
	.align		4
.L_2:
        /*0010*/ 	.word	index@(triton_poi_fused_convolution_2)
        /*0014*/ 	.word	0x00000000


	//----- nvinfo : EIATTR_FRAME_SIZE
	.align		4
.L_3:
        /*0018*/ 	.byte	0x04, 0x11
        /*001a*/ 	.short	(.L_5 - .L_4)
	.align		4
.L_4:
        /*001c*/ 	.word	index@(triton_poi_fused_convolution_2)
        /*0020*/ 	.word	0x00000000


	//----- nvinfo : EIATTR_MIN_STACK_SIZE
	.align		4
.L_5:
        /*0024*/ 	.byte	0x04, 0x12
        /*0026*/ 	.short	(.L_7 - .L_6)
	.align		4
.L_6:
        /*0028*/ 	.word	index@(triton_poi_fused_convolution_2)
        /*002c*/ 	.word	0x00000000
.L_7:


//--------------------- .nv.info.triton_poi_fused_convolution_2 --------------------------
	.section	.nv.info.triton_poi_fused_convolution_2,"",@"SHT_CUDA_INFO"
	.sectionflags	@""
	.align	4


	//----- nvinfo : EIATTR_CUDA_API_VERSION
	.align		4
        /*0000*/ 	.byte	0x04, 0x37
        /*0002*/ 	.short	(.L_9 - .L_8)
.L_8:
        /*0004*/ 	.word	0x0000007c


	//----- nvinfo : EIATTR_KPARAM_INFO
	.align		4
.L_9:
        /*0008*/ 	.byte	0x04, 0x17
        /*000a*/ 	.short	(.L_11 - .L_10)
.L_10:
        /*000c*/ 	.word	0x00000000
        /*0010*/ 	.short	0x0002
        /*0012*/ 	.short	0x0010
        /*0014*/ 	.byte	0x00, 0xf0, 0x11, 0x00


	//----- nvinfo : EIATTR_KPARAM_INFO
	.align		4
.L_11:
        /*0018*/ 	.byte	0x04, 0x17
        /*001a*/ 	.short	(.L_13 - .L_12)
.L_12:
        /*001c*/ 	.word	0x00000000
        /*0020*/ 	.short	0x0001
        /*0022*/ 	.short	0x0008
        /*0024*/ 	.byte	0x00, 0xf4, 0x21, 0x00


	//----- nvinfo : EIATTR_KPARAM_INFO
	.align		4
.L_13:
        /*0028*/ 	.byte	0x04, 0x17
        /*002a*/ 	.short	(.L_15 - .L_14)
.L_14:
        /*002c*/ 	.word	0x00000000
        /*0030*/ 	.short	0x0000
        /*0032*/ 	.short	0x0000
        /*0034*/ 	.byte	0x00, 0xf4, 0x21, 0x00


	//----- nvinfo : EIATTR_SPARSE_MMA_MASK
	.align		4
.L_15:
        /*0038*/ 	.byte	0x03, 0x50
        /*003a*/ 	.short	0x0000


	//----- nvinfo : EIATTR_MAXREG_COUNT
	.align		4
        /*003c*/ 	.byte	0x03, 0x1b
        /*003e*/ 	.short	0x00ff


	//----- nvinfo : EIATTR_EXIT_INSTR_OFFSETS
	.align		4
        /*0040*/ 	.byte	0x04, 0x1c
        /*0042*/ 	.short	(.L_17 - .L_16)


	//   ....[0]....
.L_16:
        /*0044*/ 	.word	0x00000170


	//   ....[1]....
        /*0048*/ 	.word	0x00000190


	//----- nvinfo : EIATTR_REQNTID
	.align		4
.L_17:
        /*004c*/ 	.byte	0x04, 0x10
        /*004e*/ 	.short	(.L_19 - .L_18)
.L_18:
        /*0050*/ 	.word	0x00000020
        /*0054*/ 	.word	0x00000001
        /*0058*/ 	.word	0x00000001


	//----- nvinfo : EIATTR_CBANK_PARAM_SIZE
	.align		4
.L_19:
        /*005c*/ 	.byte	0x03, 0x19
        /*005e*/ 	.short	0x0014


	//----- nvinfo : EIATTR_PARAM_CBANK
	.align		4
        /*0060*/ 	.byte	0x04, 0x0a
        /*0062*/ 	.short	(.L_21 - .L_20)
	.align		4
.L_20:
        /*0064*/ 	.word	index@(.nv.constant0.triton_poi_fused_convolution_2)
        /*0068*/ 	.short	0x0210
        /*006a*/ 	.short	0x0014


	//----- nvinfo : EIATTR_SW_WAR
	.align		4
.L_21:
        /*006c*/ 	.byte	0x04, 0x36
        /*006e*/ 	.short	(.L_23 - .L_22)
.L_22:
        /*0070*/ 	.word	0x00000008
.L_23:


//--------------------- .nv.callgraph             --------------------------
	.section	.nv.callgraph,"",@"SHT_CUDA_CALLGRAPH"
	.align	4
	.sectionentsize	8
	.align		4
        /*0000*/ 	.word	0x00000000
	.align		4
        /*0004*/ 	.word	0xffffffff
	.align		4
        /*0008*/ 	.word	0x00000000
	.align		4
        /*000c*/ 	.word	0xfffffffe
	.align		4
        /*0010*/ 	.word	0x00000000
	.align		4
        /*0014*/ 	.word	0xfffffffd
	.align		4
        /*0018*/ 	.word	0x00000000
	.align		4
        /*001c*/ 	.word	0xfffffffc


//--------------------- .text.triton_poi_fused_convolution_2 --------------------------
	.section	.text.triton_poi_fused_convolution_2,"ax",@progbits
	.align	128
        .global         triton_poi_fused_convolution_2
        .type           triton_poi_fused_convolution_2,@function
        .size           triton_poi_fused_convolution_2,(.L_x_1 - triton_poi_fused_convolution_2)
        .other          triton_poi_fused_convolution_2,@"STO_CUDA_ENTRY STV_DEFAULT"
triton_poi_fused_convolution_2:
.text.triton_poi_fused_convolution_2:
[----:B------:R-:W0:Y:S02]  /*0000*/  LDC R1, c[0x0][0x28] ;  /* 0x00000a00ff017b82 */ /* 0x000e240000000800 */
[----:B------:R-:W1:Y:S01]  /*0010*/  S2R R0, SR_TID.X ;  /* 0x0000000000007919 */ /* 0x000e620000002100 */
[----:B------:R-:W2:Y:S01]  /*0020*/  LDC.64 R2, c[0x0][0x210] ;  /* 0x00008400ff027b82 */ /* 0x000ea20000000a00 */
[----:B------:R-:W-:Y:S01]  /*0030*/  ULDC.64 UR4, c[0x0][0x208] ;  /* 0x0000820000047ab9 */ /* 0x000fe20000000a00 */
[----:B------:R-:W3:Y:S01]  /*0040*/  S2R R7, SR_CTAID.X ;  /* 0x0000000000077919 */ /* 0x000ee20000002500 */
[----:B-1----:R-:W-:Y:S02]  /*0050*/  LOP3.LUT R0, R0, 0x1f, RZ, 0xc0, !PT ;  /* 0x0000001f00007812 */ /* 0x002fe400078ec0ff */
[----:B---3--:R-:W-:-:S03]  /*0060*/  SHF.R.U32.HI R4, RZ, 0x1a, R7 ;  /* 0x0000001aff047819 */ /* 0x008fc60000011607 */
[----:B------:R-:W-:Y:S01]  /*0070*/  IMAD R7, R7, 0x20, R0 ;  /* 0x0000002007077824 */ /* 0x000fe200078e0200 */
[----:B------:R-:W-:-:S03]  /*0080*/  SGXT.U32 R0, R4, 0x1 ;  /* 0x000000010400781a */ /* 0x000fc60000000000 */
[C---:B--2---:R-:W-:Y:S01]  /*0090*/  IMAD.WIDE R2, R7.reuse, 0x4, R2 ;  /* 0x0000000407027825 */ /* 0x044fe200078e0202 */
[----:B------:R-:W1:Y:S01]  /*00a0*/  LDC.64 R4, c[0x0][0x218] ;  /* 0x00008600ff047b82 */ /* 0x000e620000000a00 */
[C---:B------:R-:W-:Y:S02]  /*00b0*/  ISETP.GE.AND P0, PT, R7.reuse, 0x20, PT ;  /* 0x000000200700780c */ /* 0x040fe40003f06270 */
[----:B------:R-:W-:Y:S01]  /*00c0*/  IMAD.IADD R0, R7, 0x1, R0 ;  /* 0x0000000107007824 */ /* 0x000fe200078e0200 */
[----:B------:R-:W-:-:S04]  /*00d0*/  HFMA2.MMA R7, -RZ, RZ, 0, 0 ;  /* 0x00000000ff077435 */ /* 0x000fc800000001ff */
[----:B------:R-:W-:-:S04]  /*00e0*/  SHF.R.S32.HI R0, RZ, 0x1, R0 ;  /* 0x00000001ff007819 */ /* 0x000fc80000011400 */
[----:B------:R-:W-:-:S04]  /*00f0*/  LEA.HI R6, R0, R0, RZ, 0x2 ;  /* 0x0000000000067211 */ /* 0x000fc800078f10ff */
[----:B------:R-:W-:-:S04]  /*0100*/  LOP3.LUT R9, R6, 0xfffffffc, RZ, 0xc0, !PT ;  /* 0xfffffffc06097812 */ /* 0x000fc800078ec0ff */
[----:B------:R-:W-:Y:S01]  /*0110*/  IADD3 R9, R0, -R9, RZ ;  /* 0x8000000900097210 */ /* 0x000fe20007ffe0ff */
[----:B------:R-:W-:-:S04]  /*0120*/  IMAD.MOV.U32 R0, RZ, RZ, RZ ;  /* 0x000000ffff007224 */ /* 0x000fc800078e00ff */
[----:B-1----:R-:W-:Y:S02]  /*0130*/  IMAD.WIDE R4, R9, 0x4, R4 ;  /* 0x0000000409047825 */ /* 0x002fe400078e0204 */
[----:B------:R-:W2:Y:S04]  /*0140*/  @!P0 LDG.E R0, desc[UR4][R2.64] ;  /* 0x0000000402008981 */ /* 0x000ea8000c1e1900 */
[----:B------:R-:W2:Y:S02]  /*0150*/  @!P0 LDG.E.EL R7, desc[UR4][R4.64] ;  /* 0x0000000404078981 */ /* 0x000ea4000c2e1900 */
[----:B--2---:R-:W-:Y:S01]  /*0160*/  FADD R7, R7, R0 ;  /* 0x0000000007077221 */ /* 0x004fe20000000000 */
[----:B------:R-:W-:Y:S06]  /*0170*/  @P0 EXIT ;  /* 0x000000000000094d */ /* 0x000fec0003800000 */
[----:B------:R-:W-:Y:S01]  /*0180*/  STG.E desc[UR4][R2.64], R7 ;  /* 0x0000000702007986 */ /* 0x000fe2000c101904 */
[----:B------:R-:W-:Y:S05]  /*0190*/  EXIT ;  /* 0x000000000000794d */ /* 0x000fea0003800000 */
.L_x_0:
[----:B------:R-:W-:-:S00]  /*01a0*/  BRA `(.L_x_0) ;  /* 0xfffffffc00fc7947 */ /* 0x000fc0000383ffff */
[----:B------:R-:W-:-:S00]  /*01b0*/  NOP ;  /* 0x0000000000007918 */ /* 0x000fc00000000000 */
        /* <DEDUP_REMOVED lines=12> */
.L_x_1:


//--------------------- .nv.constant0.triton_poi_fused_convolution_2 --------------------------
	.section	.nv.constant0.triton_poi_fused_convolution_2,"a",@progbits
	.sectionflags	@""
	.align	4
.nv.constant0.triton_poi_fused_convolution_2:
	.zero		548
